//
// Generated by NVIDIA NVVM Compiler
//
// Compiler Build ID: CL-36424714
// Cuda compilation tools, release 13.0, V13.0.88
// Based on NVVM 20.0.0
//

.version 9.0
.target sm_100
.address_size 64

	// .globl	_Z10max_kernelPfS_i
// _ZZ10sum_kernelPfS_iE5sdata has been demoted

.visible .entry _Z10max_kernelPfS_i(
	.param .u64 .ptr .align 1 _Z10max_kernelPfS_i_param_0,
	.param .u64 .ptr .align 1 _Z10max_kernelPfS_i_param_1,
	.param .u32 _Z10max_kernelPfS_i_param_2
)
{
	.reg .pred 	%p<3>;
	.reg .b32 	%r<12>;
	.reg .b32 	%f<6>;
	.reg .b64 	%rd<5>;

	ld.param.u64 	%rd1, [_Z10max_kernelPfS_i_param_0];
	ld.param.u32 	%r4, [_Z10max_kernelPfS_i_param_2];
	mov.u32 	%r5, %tid.x;
	mov.u32 	%r6, %ntid.x;
	mov.u32 	%r7, %ctaid.x;
	mad.lo.s32 	%r1, %r6, %r7, %r5;
	setp.gt.s32 	%p1, %r1, %r4;
	@%p1 bra 	$L__BB0_3;
	cvta.to.global.u64 	%rd2, %rd1;
	mul.wide.s32 	%rd3, %r1, 4;
	add.s64 	%rd4, %rd2, %rd3;
	ld.global.f32 	%f5, [%rd4];
	mov.b32 	%r11, 16;
$L__BB0_2:
	mov.b32 	%r9, %f5;
	shfl.sync.down.b32	%r10|%p2, %r9, %r11, 31, -1;
	mov.b32 	%f4, %r10;
	max.f32 	%f5, %f5, %f4;
	shr.u32 	%r11, %r11, 1;
	bra.uni 	$L__BB0_2;
$L__BB0_3:
	ret;

}
	// .globl	_Z10sum_kernelPfS_i
.visible .entry _Z10sum_kernelPfS_i(
	.param .u64 .ptr .align 1 _Z10sum_kernelPfS_i_param_0,
	.param .u64 .ptr .align 1 _Z10sum_kernelPfS_i_param_1,
	.param .u32 _Z10sum_kernelPfS_i_param_2
)
{
	.reg .pred 	%p<16>;
	.reg .b32 	%r<35>;
	.reg .b32 	%f<30>;
	.reg .b64 	%rd<7>;
	// demoted variable
	.shared .align 4 .b8 _ZZ10sum_kernelPfS_iE5sdata[128];
	ld.param.u64 	%rd1, [_Z10sum_kernelPfS_i_param_0];
	ld.param.u64 	%rd2, [_Z10sum_kernelPfS_i_param_1];
	ld.param.u32 	%r5, [_Z10sum_kernelPfS_i_param_2];
	mov.u32 	%r1, %tid.x;
	mov.u32 	%r2, %ntid.x;
	mov.u32 	%r6, %ctaid.x;
	mad.lo.s32 	%r3, %r2, %r6, %r1;
	and.b32  	%r4, %r1, 31;
	setp.ge.s32 	%p1, %r3, %r5;
	mov.f32 	%f28, 0f00000000;
	@%p1 bra 	$L__BB1_2;
	cvta.to.global.u64 	%rd3, %rd1;
	mul.wide.s32 	%rd4, %r3, 4;
	add.s64 	%rd5, %rd3, %rd4;
	ld.global.f32 	%f28, [%rd5];
$L__BB1_2:
	mov.b32 	%r7, %f28;
	shfl.sync.down.b32	%r8|%p2, %r7, 16, 31, -1;
	mov.b32 	%f8, %r8;
	add.f32 	%f9, %f28, %f8;
	mov.b32 	%r9, %f9;
	shfl.sync.down.b32	%r10|%p3, %r9, 8, 31, -1;
	mov.b32 	%f10, %r10;
	add.f32 	%f11, %f9, %f10;
	mov.b32 	%r11, %f11;
	shfl.sync.down.b32	%r12|%p4, %r11, 4, 31, -1;
	mov.b32 	%f12, %r12;
	add.f32 	%f13, %f11, %f12;
	mov.b32 	%r13, %f13;
	shfl.sync.down.b32	%r14|%p5, %r13, 2, 31, -1;
	mov.b32 	%f14, %r14;
	add.f32 	%f15, %f13, %f14;
	mov.b32 	%r15, %f15;
	shfl.sync.down.b32	%r16|%p6, %r15, 1, 31, -1;
	mov.b32 	%f16, %r16;
	add.f32 	%f3, %f15, %f16;
	setp.ne.s32 	%p7, %r4, 0;
	@%p7 bra 	$L__BB1_4;
	shr.u32 	%r17, %r1, 3;
	and.b32  	%r18, %r17, 124;
	mov.u32 	%r19, _ZZ10sum_kernelPfS_iE5sdata;
	add.s32 	%r20, %r19, %r18;
	st.shared.f32 	[%r20], %f3;
$L__BB1_4:
	bar.sync 	0;
	setp.gt.u32 	%p8, %r1, 31;
	@%p8 bra 	$L__BB1_9;
	shr.u32 	%r21, %r2, 5;
	setp.ge.u32 	%p9, %r4, %r21;
	mov.f32 	%f29, 0f00000000;
	@%p9 bra 	$L__BB1_7;
	shl.b32 	%r22, %r4, 2;
	mov.u32 	%r23, _ZZ10sum_kernelPfS_iE5sdata;
	add.s32 	%r24, %r23, %r22;
	ld.shared.f32 	%f29, [%r24];
$L__BB1_7:
	setp.ne.s32 	%p10, %r4, 0;
	mov.b32 	%r25, %f29;
	shfl.sync.down.b32	%r26|%p11, %r25, 16, 31, -1;
	mov.b32 	%f18, %r26;
	add.f32 	%f19, %f29, %f18;
	mov.b32 	%r27, %f19;
	shfl.sync.down.b32	%r28|%p12, %r27, 8, 31, -1;
	mov.b32 	%f20, %r28;
	add.f32 	%f21, %f19, %f20;
	mov.b32 	%r29, %f21;
	shfl.sync.down.b32	%r30|%p13, %r29, 4, 31, -1;
	mov.b32 	%f22, %r30;
	add.f32 	%f23, %f21, %f22;
	mov.b32 	%r31, %f23;
	shfl.sync.down.b32	%r32|%p14, %r31, 2, 31, -1;
	mov.b32 	%f24, %r32;
	add.f32 	%f25, %f23, %f24;
	mov.b32 	%r33, %f25;
	shfl.sync.down.b32	%r34|%p15, %r33, 1, 31, -1;
	mov.b32 	%f26, %r34;
	add.f32 	%f6, %f25, %f26;
	@%p10 bra 	$L__BB1_9;
	cvta.to.global.u64 	%rd6, %rd2;
	atom.global.add.f32 	%f27, [%rd6], %f6;
$L__BB1_9:
	ret;

}
	// .globl	_Z15soft_max_kernelPfS_S_S_i
.visible .entry _Z15soft_max_kernelPfS_S_S_i(
	.param .u64 .ptr .align 1 _Z15soft_max_kernelPfS_S_S_i_param_0,
	.param .u64 .ptr .align 1 _Z15soft_max_kernelPfS_S_S_i_param_1,
	.param .u64 .ptr .align 1 _Z15soft_max_kernelPfS_S_S_i_param_2,
	.param .u64 .ptr .align 1 _Z15soft_max_kernelPfS_S_S_i_param_3,
	.param .u32 _Z15soft_max_kernelPfS_S_S_i_param_4
)
{
	.reg .pred 	%p<2>;
	.reg .b32 	%r<8>;
	.reg .b32 	%f<18>;
	.reg .b64 	%rd<12>;

	ld.param.u64 	%rd1, [_Z15soft_max_kernelPfS_S_S_i_param_0];
	ld.param.u64 	%rd2, [_Z15soft_max_kernelPfS_S_S_i_param_1];
	ld.param.u64 	%rd3, [_Z15soft_max_kernelPfS_S_S_i_param_2];
	ld.param.u64 	%rd4, [_Z15soft_max_kernelPfS_S_S_i_param_3];
	ld.param.u32 	%r2, [_Z15soft_max_kernelPfS_S_S_i_param_4];
	mov.u32 	%r3, %tid.x;
	mov.u32 	%r4, %ntid.x;
	mov.u32 	%r5, %ctaid.x;
	mad.lo.s32 	%r1, %r4, %r5, %r3;
	setp.ge.s32 	%p1, %r1, %r2;
	@%p1 bra 	$L__BB2_2;
	cvta.to.global.u64 	%rd5, %rd1;
	cvta.to.global.u64 	%rd6, %rd4;
	cvta.to.global.u64 	%rd7, %rd3;
	cvta.to.global.u64 	%rd8, %rd2;
	mul.wide.s32 	%rd9, %r1, 4;
	add.s64 	%rd10, %rd5, %rd9;
	ld.global.f32 	%f1, [%rd10];
	ld.global.f32 	%f2, [%rd6];
	sub.f32 	%f3, %f1, %f2;
	fma.rn.f32 	%f4, %f3, 0f3BBB989D, 0f3F000000;
	cvt.sat.f32.f32 	%f5, %f4;
	mov.f32 	%f6, 0f4B400001;
	mov.f32 	%f7, 0f437C0000;
	fma.rm.f32 	%f8, %f5, %f7, %f6;
	add.f32 	%f9, %f8, 0fCB40007F;
	neg.f32 	%f10, %f9;
	fma.rn.f32 	%f11, %f3, 0f3FB8AA3B, %f10;
	fma.rn.f32 	%f12, %f3, 0f32A57060, %f11;
	mov.b32 	%r6, %f8;
	shl.b32 	%r7, %r6, 23;
	mov.b32 	%f13, %r7;
	ex2.approx.ftz.f32 	%f14, %f12;
	mul.f32 	%f15, %f14, %f13;
	ld.global.f32 	%f16, [%rd7];
	div.rn.f32 	%f17, %f15, %f16;
	add.s64 	%rd11, %rd8, %rd9;
	st.global.f32 	[%rd11], %f17;
$L__BB2_2:
	ret;

}


// ===== COMPILED SASS (sm_100) =====

	.target	sm_100

	.elftype	@"ET_EXEC"


//--------------------- .note.nv.tkinfo           --------------------------
	.section	.note.nv.tkinfo,"",@"SHT_NOTE"
	.sectionflags	@"SHF_NOTE_NV_TKINFO"
	.tkinfo
        /*0018*/ 	.word	0x00000002
        /*0030*/ 	.string	""
        /*0030*/ 	.string	"ptxas"
        /*0030*/ 	.string	"Cuda compilation tools, release 13.0, V13.0.88"
        /*0030*/ 	.string	"Build cuda_13.0.r13.0/compiler.36424714_0"
        /*0030*/ 	.string	"-arch sm_100 -m 64 "



//--------------------- .note.nv.cuinfo           --------------------------
	.section	.note.nv.cuinfo,"",@"SHT_NOTE"
	.sectionflags	@"SHF_NOTE_NV_CUINFO"
        /*0018*/ 	.short	0x0002
        /*001a*/ 	.short	0x0064
        /*001c*/ 	.short	0x0082
	.zero		2


//--------------------- .nv.info                  --------------------------
	.section	.nv.info,"",@"SHT_CUDA_INFO"
	.align	4


	//----- nvinfo : EIATTR_REGCOUNT
	.align		4
        /*0000*/ 	.byte	0x04, 0x2f
        /*0002*/ 	.short	(.L_1 - .L_0)
	.align		4
.L_0:
        /*0004*/ 	.word	index@(_Z10max_kernelPfS_i)
        /*0008*/ 	.word	0x00000006


	//----- nvinfo : EIATTR_FRAME_SIZE
	.align		4
.L_1:
        /*000c*/ 	.byte	0x04, 0x11
        /*000e*/ 	.short	(.L_3 - .L_2)
	.align		4
.L_2:
        /*0010*/ 	.word	index@(_Z10max_kernelPfS_i)
        /*0014*/ 	.word	0x00000000


	//----- nvinfo : EIATTR_REGCOUNT
	.align		4
.L_3:
        /*0018*/ 	.byte	0x04, 0x2f
        /*001a*/ 	.short	(.L_5 - .L_4)
	.align		4
.L_4:
        /*001c*/ 	.word	index@(_Z10sum_kernelPfS_i)
        /*0020*/ 	.word	0x0000000d


	//----- nvinfo : EIATTR_FRAME_SIZE
	.align		4
.L_5:
        /*0024*/ 	.byte	0x04, 0x11
        /*0026*/ 	.short	(.L_7 - .L_6)
	.align		4
.L_6:
        /*0028*/ 	.word	index@(_Z10sum_kernelPfS_i)
        /*002c*/ 	.word	0x00000000


	//----- nvinfo : EIATTR_REGCOUNT
	.align		4
.L_7:
        /*0030*/ 	.byte	0x04, 0x2f
        /*0032*/ 	.short	(.L_9 - .L_8)
	.align		4
.L_8:
        /*0034*/ 	.word	index@(_Z15soft_max_kernelPfS_S_S_i)
        /*0038*/ 	.word	0x00000010


	//----- nvinfo : EIATTR_FRAME_SIZE
	.align		4
.L_9:
        /*003c*/ 	.byte	0x04, 0x11
        /*003e*/ 	.short	(.L_11 - .L_10)
	.align		4
.L_10:
        /*0040*/ 	.word	index@($__internal_0_$__cuda_sm3x_div_rn_noftz_f32_slowpath)
        /*0044*/ 	.word	0x00000000


	//----- nvinfo : EIATTR_FRAME_SIZE
	.align		4
.L_11:
        /*0048*/ 	.byte	0x04, 0x11
        /*004a*/ 	.short	(.L_13 - .L_12)
	.align		4
.L_12:
        /*004c*/ 	.word	index@(_Z15soft_max_kernelPfS_S_S_i)
        /*0050*/ 	.word	0x00000000


	//----- nvinfo : EIATTR_MIN_STACK_SIZE
	.align		4
.L_13:
        /*0054*/ 	.byte	0x04, 0x12
        /*0056*/ 	.short	(.L_15 - .L_14)
	.align		4
.L_14:
        /*0058*/ 	.word	index@(_Z15soft_max_kernelPfS_S_S_i)
        /*005c*/ 	.word	0x00000000


	//----- nvinfo : EIATTR_MIN_STACK_SIZE
	.align		4
.L_15:
        /*0060*/ 	.byte	0x04, 0x12
        /*0062*/ 	.short	(.L_17 - .L_16)
	.align		4
.L_16:
        /*0064*/ 	.word	index@(_Z10sum_kernelPfS_i)
        /*0068*/ 	.word	0x00000000


	//----- nvinfo : EIATTR_MIN_STACK_SIZE
	.align		4
.L_17:
        /*006c*/ 	.byte	0x04, 0x12
        /*006e*/ 	.short	(.L_19 - .L_18)
	.align		4
.L_18:
        /*0070*/ 	.word	index@(_Z10max_kernelPfS_i)
        /*0074*/ 	.word	0x00000000
.L_19:


//--------------------- .nv.compat                --------------------------
	.section	.nv.compat,"",@"SHT_CUDA_COMPAT_INFO"
	.align	4
        /*0000*/ 	.byte	0x02, 0x09, 0x00, 0x00, 0x02, 0x02, 0x01, 0x00, 0x02, 0x05, 0x05, 0x00, 0x03, 0x07, 0x01, 0x01
        /*0010*/ 	.byte	0x02, 0x03, 0x00, 0x00, 0x02, 0x06, 0x01, 0x00, 0x04, 0x0b, 0x08, 0x00, 0x01, 0x00, 0x00, 0x00
        /*0020*/ 	.byte	0x00, 0x00, 0x00, 0x00


//--------------------- .nv.info._Z15soft_max_kernelPfS_S_S_i --------------------------
	.section	.nv.info._Z15soft_max_kernelPfS_S_S_i,"",@"SHT_CUDA_INFO"
	.sectionflags	@""
	.align	4


	//----- nvinfo : EIATTR_CUDA_API_VERSION
	.align		4
        /*0000*/ 	.byte	0x04, 0x37
        /*0002*/ 	.short	(.L_21 - .L_20)
.L_20:
        /*0004*/ 	.word	0x00000082


	//----- nvinfo : EIATTR_KPARAM_INFO
	.align		4
.L_21:
        /*0008*/ 	.byte	0x04, 0x17
        /*000a*/ 	.short	(.L_23 - .L_22)
.L_22:
        /*000c*/ 	.word	0x00000000
        /*0010*/ 	.short	0x0004
        /*0012*/ 	.short	0x0020
        /*0014*/ 	.byte	0x00, 0xf0, 0x11, 0x00


	//----- nvinfo : EIATTR_KPARAM_INFO
	.align		4
.L_23:
        /*0018*/ 	.byte	0x04, 0x17
        /*001a*/ 	.short	(.L_25 - .L_24)
.L_24:
        /*001c*/ 	.word	0x00000000
        /*0020*/ 	.short	0x0003
        /*0022*/ 	.short	0x0018
        /*0024*/ 	.byte	0x00, 0xf5, 0x21, 0x00


	//----- nvinfo : EIATTR_KPARAM_INFO
	.align		4
.L_25:
        /*0028*/ 	.byte	0x04, 0x17
        /*002a*/ 	.short	(.L_27 - .L_26)
.L_26:
        /*002c*/ 	.word	0x00000000
        /*0030*/ 	.short	0x0002
        /*0032*/ 	.short	0x0010
        /*0034*/ 	.byte	0x00, 0xf5, 0x21, 0x00


	//----- nvinfo : EIATTR_KPARAM_INFO
	.align		4
.L_27:
        /*0038*/ 	.byte	0x04, 0x17
        /*003a*/ 	.short	(.L_29 - .L_28)
.L_28:
        /*003c*/ 	.word	0x00000000
        /*0040*/ 	.short	0x0001
        /*0042*/ 	.short	0x0008
        /*0044*/ 	.byte	0x00, 0xf5, 0x21, 0x00


	//----- nvinfo : EIATTR_KPARAM_INFO
	.align		4
.L_29:
        /*0048*/ 	.byte	0x04, 0x17
        /*004a*/ 	.short	(.L_31 - .L_30)
.L_30:
        /*004c*/ 	.word	0x00000000
        /*0050*/ 	.short	0x0000
        /*0052*/ 	.short	0x0000
        /*0054*/ 	.byte	0x00, 0xf5, 0x21, 0x00


	//----- nvinfo : EIATTR_SPARSE_MMA_MASK
	.align		4
.L_31:
        /*0058*/ 	.byte	0x03, 0x50
        /*005a*/ 	.short	0x0000


	//----- nvinfo : EIATTR_MAXREG_COUNT
	.align		4
        /*005c*/ 	.byte	0x03, 0x1b
        /*005e*/ 	.short	0x00ff


	//----- nvinfo : EIATTR_MERCURY_ISA_VERSION
	.align		4
        /*0060*/ 	.byte	0x03, 0x5f
        /*0062*/ 	.short	0x0101


	//----- nvinfo : EIATTR_VRC_CTA_INIT_COUNT
	.align		4
        /*0064*/ 	.byte	0x02, 0x4a
	.zero		1
	.zero		1


	//----- nvinfo : EIATTR_EXIT_INSTR_OFFSETS
	.align		4
        /*0068*/ 	.byte	0x04, 0x1c
        /*006a*/ 	.short	(.L_33 - .L_32)


	//   ....[0]....
.L_32:
        /*006c*/ 	.word	0x00000070


	//   ....[1]....
        /*0070*/ 	.word	0x000002b0


	//----- nvinfo : EIATTR_CRS_STACK_SIZE
	.align		4
.L_33:
        /*0074*/ 	.byte	0x04, 0x1e
        /*0076*/ 	.short	(.L_35 - .L_34)
.L_34:
        /*0078*/ 	.word	0x00000000


	//----- nvinfo : EIATTR_CBANK_PARAM_SIZE
	.align		4
.L_35:
        /*007c*/ 	.byte	0x03, 0x19
        /*007e*/ 	.short	0x0024


	//----- nvinfo : EIATTR_PARAM_CBANK
	.align		4
        /*0080*/ 	.byte	0x04, 0x0a
        /*0082*/ 	.short	(.L_37 - .L_36)
	.align		4
.L_36:
        /*0084*/ 	.word	index@(.nv.constant0._Z15soft_max_kernelPfS_S_S_i)
        /*0088*/ 	.short	0x0380
        /*008a*/ 	.short	0x0024


	//----- nvinfo : EIATTR_SW_WAR
	.align		4
.L_37:
        /*008c*/ 	.byte	0x04, 0x36
        /*008e*/ 	.short	(.L_39 - .L_38)
.L_38:
        /*0090*/ 	.word	0x00000008
.L_39:


//--------------------- .nv.info._Z10sum_kernelPfS_i --------------------------
	.section	.nv.info._Z10sum_kernelPfS_i,"",@"SHT_CUDA_INFO"
	.sectionflags	@""
	.align	4


	//----- nvinfo : EIATTR_CUDA_API_VERSION
	.align		4
        /*0000*/ 	.byte	0x04, 0x37
        /*0002*/ 	.short	(.L_41 - .L_40)
.L_40:
        /*0004*/ 	.word	0x00000082


	//----- nvinfo : EIATTR_KPARAM_INFO
	.align		4
.L_41:
        /*0008*/ 	.byte	0x04, 0x17
        /*000a*/ 	.short	(.L_43 - .L_42)
.L_42:
        /*000c*/ 	.word	0x00000000
        /*0010*/ 	.short	0x0002
        /*0012*/ 	.short	0x0010
        /*0014*/ 	.byte	0x00, 0xf0, 0x11, 0x00


	//----- nvinfo : EIATTR_KPARAM_INFO
	.align		4
.L_43:
        /*0018*/ 	.byte	0x04, 0x17
        /*001a*/ 	.short	(.L_45 - .L_44)
.L_44:
        /*001c*/ 	.word	0x00000000
        /*0020*/ 	.short	0x0001
        /*0022*/ 	.short	0x0008
        /*0024*/ 	.byte	0x00, 0xf5, 0x21, 0x00


	//----- nvinfo : EIATTR_KPARAM_INFO
	.align		4
.L_45:
        /*0028*/ 	.byte	0x04, 0x17
        /*002a*/ 	.short	(.L_47 - .L_46)
.L_46:
        /*002c*/ 	.word	0x00000000
        /*0030*/ 	.short	0x0000
        /*0032*/ 	.short	0x0000
        /*0034*/ 	.byte	0x00, 0xf5, 0x21, 0x00


	//----- nvinfo : EIATTR_SPARSE_MMA_MASK
	.align		4
.L_47:
        /*0038*/ 	.byte	0x03, 0x50
        /*003a*/ 	.short	0x0000


	//----- nvinfo : EIATTR_MAXREG_COUNT
	.align		4
        /*003c*/ 	.byte	0x03, 0x1b
        /*003e*/ 	.short	0x00ff


	//----- nvinfo : EIATTR_NUM_BARRIERS
	.align		4
        /*0040*/ 	.byte	0x02, 0x4c
        /*0042*/ 	.byte	0x01
	.zero		1


	//----- nvinfo : EIATTR_MERCURY_ISA_VERSION
	.align		4
        /*0044*/ 	.byte	0x03, 0x5f
        /*0046*/ 	.short	0x0101


	//----- nvinfo : EIATTR_COOP_GROUP_MASK_REGIDS
	.align		4
        /*0048*/ 	.byte	0x04, 0x29
        /*004a*/ 	.short	(.L_49 - .L_48)


	//   ....[0]....
.L_48:
        /*004c*/ 	.word	0xffffffff


	//   ....[1]....
        /*0050*/ 	.word	0xffffffff


	//   ....[2]....
        /*0054*/ 	.word	0xffffffff


	//   ....[3]....
        /*0058*/ 	.word	0xffffffff


	//   ....[4]....
        /*005c*/ 	.word	0xffffffff


	//   ....[5]....
        /*0060*/ 	.word	0xffffffff


	//   ....[6]....
        /*0064*/ 	.word	0xffffffff


	//   ....[7]....
        /*0068*/ 	.word	0xffffffff


	//   ....[8]....
        /*006c*/ 	.word	0xffffffff


	//   ....[9]....
        /*0070*/ 	.word	0xffffffff


	//----- nvinfo : EIATTR_COOP_GROUP_INSTR_OFFSETS
	.align		4
.L_49:
        /*0074*/ 	.byte	0x04, 0x28
        /*0076*/ 	.short	(.L_51 - .L_50)


	//   ....[0]....
.L_50:
        /*0078*/ 	.word	0x000000d0


	//   ....[1]....
        /*007c*/ 	.word	0x000000f0


	//   ....[2]....
        /*0080*/ 	.word	0x00000120


	//   ....[3]....
        /*0084*/ 	.word	0x00000190


	//   ....[4]....
        /*0088*/ 	.word	0x000001d0


	//   ....[5]....
        /*008c*/ 	.word	0x000002a0


	//   ....[6]....
        /*0090*/ 	.word	0x000002c0


	//   ....[7]....
        /*0094*/ 	.word	0x000002e0


	//   ....[8]....
        /*0098*/ 	.word	0x00000300


	//   ....[9]....
        /*009c*/ 	.word	0x00000320


	//----- nvinfo : EIATTR_VRC_CTA_INIT_COUNT
	.align		4
.L_51:
        /*00a0*/ 	.byte	0x02, 0x4a
	.zero		1
	.zero		1


	//----- nvinfo : EIATTR_EXIT_INSTR_OFFSETS
	.align		4
        /*00a4*/ 	.byte	0x04, 0x1c
        /*00a6*/ 	.short	(.L_53 - .L_52)


	//   ....[0]....
.L_52:
        /*00a8*/ 	.word	0x00000210


	//   ....[1]....
        /*00ac*/ 	.word	0x00000330


	//   ....[2]....
        /*00b0*/ 	.word	0x00000370


	//----- nvinfo : EIATTR_CBANK_PARAM_SIZE
	.align		4
.L_53:
        /*00b4*/ 	.byte	0x03, 0x19
        /*00b6*/ 	.short	0x0014


	//----- nvinfo : EIATTR_PARAM_CBANK
	.align		4
        /*00b8*/ 	.byte	0x04, 0x0a
        /*00ba*/ 	.short	(.L_55 - .L_54)
	.align		4
.L_54:
        /*00bc*/ 	.word	index@(.nv.constant0._Z10sum_kernelPfS_i)
        /*00c0*/ 	.short	0x0380
        /*00c2*/ 	.short	0x0014


	//----- nvinfo : EIATTR_SW_WAR
	.align		4
.L_55:
        /*00c4*/ 	.byte	0x04, 0x36
        /*00c6*/ 	.short	(.L_57 - .L_56)
.L_56:
        /*00c8*/ 	.word	0x00000008
.L_57:


//--------------------- .nv.info._Z10max_kernelPfS_i --------------------------
	.section	.nv.info._Z10max_kernelPfS_i,"",@"SHT_CUDA_INFO"
	.sectionflags	@""
	.align	4


	//----- nvinfo : EIATTR_CUDA_API_VERSION
	.align		4
        /*0000*/ 	.byte	0x04, 0x37
        /*0002*/ 	.short	(.L_59 - .L_58)
.L_58:
        /*0004*/ 	.word	0x00000082


	//----- nvinfo : EIATTR_KPARAM_INFO
	.align		4
.L_59:
        /*0008*/ 	.byte	0x04, 0x17
        /*000a*/ 	.short	(.L_61 - .L_60)
.L_60:
        /*000c*/ 	.word	0x00000000
        /*0010*/ 	.short	0x0002
        /*0012*/ 	.short	0x0010
        /*0014*/ 	.byte	0x00, 0xf0, 0x11, 0x00


	//----- nvinfo : EIATTR_KPARAM_INFO
	.align		4
.L_61:
        /*0018*/ 	.byte	0x04, 0x17
        /*001a*/ 	.short	(.L_63 - .L_62)
.L_62:
        /*001c*/ 	.word	0x00000000
        /*0020*/ 	.short	0x0001
        /*0022*/ 	.short	0x0008
        /*0024*/ 	.byte	0x00, 0xf5, 0x21, 0x00


	//----- nvinfo : EIATTR_KPARAM_INFO
	.align		4
.L_63:
        /*0028*/ 	.byte	0x04, 0x17
        /*002a*/ 	.short	(.L_65 - .L_64)
.L_64:
        /*002c*/ 	.word	0x00000000
        /*0030*/ 	.short	0x0000
        /*0032*/ 	.short	0x0000
        /*0034*/ 	.byte	0x00, 0xf5, 0x21, 0x00


	//----- nvinfo : EIATTR_SPARSE_MMA_MASK
	.align		4
.L_65:
        /*0038*/ 	.byte	0x03, 0x50
        /*003a*/ 	.short	0x0000


	//----- nvinfo : EIATTR_MAXREG_COUNT
	.align		4
        /*003c*/ 	.byte	0x03, 0x1b
        /*003e*/ 	.short	0x00ff


	//----- nvinfo : EIATTR_MERCURY_ISA_VERSION
	.align		4
        /*0040*/ 	.byte	0x03, 0x5f
        /*0042*/ 	.short	0x0101


	//----- nvinfo : EIATTR_VRC_CTA_INIT_COUNT
	.align		4
        /*0044*/ 	.byte	0x02, 0x4a
	.zero		1
	.zero		1


	//----- nvinfo : EIATTR_EXIT_INSTR_OFFSETS
	.align		4
        /*0048*/ 	.byte	0x04, 0x1c
        /*004a*/ 	.short	(.L_67 - .L_66)


	//   ....[0]....
.L_66:
        /*004c*/ 	.word	0x00000070


	//----- nvinfo : EIATTR_CBANK_PARAM_SIZE
	.align		4
.L_67:
        /*0050*/ 	.byte	0x03, 0x19
        /*0052*/ 	.short	0x0014


	//----- nvinfo : EIATTR_PARAM_CBANK
	.align		4
        /*0054*/ 	.byte	0x04, 0x0a
        /*0056*/ 	.short	(.L_69 - .L_68)
	.align		4
.L_68:
        /*0058*/ 	.word	index@(.nv.constant0._Z10max_kernelPfS_i)
        /*005c*/ 	.short	0x0380
        /*005e*/ 	.short	0x0014


	//----- nvinfo : EIATTR_SW_WAR
	.align		4
.L_69:
        /*0060*/ 	.byte	0x04, 0x36
        /*0062*/ 	.short	(.L_71 - .L_70)
.L_70:
        /*0064*/ 	.word	0x00000008
.L_71:


//--------------------- .nv.callgraph             --------------------------
	.section	.nv.callgraph,"",@"SHT_CUDA_CALLGRAPH"
	.align	4
	.sectionentsize	8
	.align		4
        /*0000*/ 	.word	0x00000000
	.align		4
        /*0004*/ 	.word	0xffffffff
	.align		4
        /*0008*/ 	.word	0x00000000
	.align		4
        /*000c*/ 	.word	0xfffffffe
	.align		4
        /*0010*/ 	.word	0x00000000
	.align		4
        /*0014*/ 	.word	0xfffffffd
	.align		4
        /*0018*/ 	.word	0x00000000
	.align		4
        /*001c*/ 	.word	0xfffffffc


//--------------------- .text._Z15soft_max_kernelPfS_S_S_i --------------------------
	.section	.text._Z15soft_max_kernelPfS_S_S_i,"ax",@progbits
	.align	128
        .global         _Z15soft_max_kernelPfS_S_S_i
        .type           _Z15soft_max_kernelPfS_S_S_i,@function
        .size           _Z15soft_max_kernelPfS_S_S_i,(.L_x_17 - _Z15soft_max_kernelPfS_S_S_i)
        .other          _Z15soft_max_kernelPfS_S_S_i,@"STO_CUDA_ENTRY STV_DEFAULT"
_Z15soft_max_kernelPfS_S_S_i:
.text._Z15soft_max_kernelPfS_S_S_i:
[----:B------:R-:W-:Y:S01]  /*0000*/  LDC R1, c[0x0][0x37c] ;  /* 0x0000df00ff017b82 */ /* 0x000fe20000000800 */
[----:B------:R-:W0:Y:S01]  /*0010*/  S2R R2, SR_TID.X ;  /* 0x0000000000027919 */ /* 0x000e220000002100 */
[----:B------:R-:W0:Y:S01]  /*0020*/  LDCU UR4, c[0x0][0x360] ;  /* 0x00006c00ff0477ac */ /* 0x000e220008000800 */
[----:B------:R-:W0:Y:S01]  /*0030*/  S2R R3, SR_CTAID.X ;  /* 0x0000000000037919 */ /* 0x000e220000002500 */
[----:B------:R-:W1:Y:S01]  /*0040*/  LDCU UR5, c[0x0][0x3a0] ;  /* 0x00007400ff0577ac */ /* 0x000e620008000800 */
[----:B0-----:R-:W-:-:S05]  /*0050*/  IMAD R2, R3, UR4, R2 ;  /* 0x0000000403027c24 */ /* 0x001fca000f8e0202 */
[----:B-1----:R-:W-:-:S13]  /*0060*/  ISETP.GE.AND P0, PT, R2, UR5, PT ;  /* 0x0000000502007c0c */ /* 0x002fda000bf06270 */
[----:B------:R-:W-:Y:S05]  /*0070*/  @P0 EXIT ;  /* 0x000000000000094d */ /* 0x000fea0003800000 */
[----:B------:R-:W0:Y:S01]  /*0080*/  LDC.64 R4, c[0x0][0x380] ;  /* 0x0000e000ff047b82 */ /* 0x000e220000000a00 */
[----:B------:R-:W1:Y:S07]  /*0090*/  LDCU.64 UR4, c[0x0][0x358] ;  /* 0x00006b00ff0477ac */ /* 0x000e6e0008000a00 */
[----:B------:R-:W2:Y:S08]  /*00a0*/  LDC.64 R6, c[0x0][0x398] ;  /* 0x0000e600ff067b82 */ /* 0x000eb00000000a00 */
[----:B------:R-:W3:Y:S01]  /*00b0*/  LDC.64 R8, c[0x0][0x390] ;  /* 0x0000e400ff087b82 */ /* 0x000ee20000000a00 */
[----:B0-----:R-:W-:-:S06]  /*00c0*/  IMAD.WIDE R4, R2, 0x4, R4 ;  /* 0x0000000402047825 */ /* 0x001fcc00078e0204 */
[----:B-1----:R-:W4:Y:S04]  /*00d0*/  LDG.E R4, desc[UR4][R4.64] ;  /* 0x0000000404047981 */ /* 0x002f28000c1e1900 */
[----:B--2---:R-:W4:Y:S04]  /*00e0*/  LDG.E R7, desc[UR4][R6.64] ;  /* 0x0000000406077981 */ /* 0x004f28000c1e1900 */
[----:B---3--:R-:W2:Y:S01]  /*00f0*/  LDG.E R3, desc[UR4][R8.64] ;  /* 0x0000000408037981 */ /* 0x008ea2000c1e1900 */
[----:B------:R-:W-:Y:S02]  /*0100*/  IMAD.MOV.U32 R11, RZ, RZ, 0x3bbb989d ;  /* 0x3bbb989dff0b7424 */ /* 0x000fe400078e00ff */
[----:B------:R-:W-:Y:S01]  /*0110*/  IMAD.MOV.U32 R13, RZ, RZ, 0x437c0000 ;  /* 0x437c0000ff0d7424 */ /* 0x000fe200078e00ff */
[----:B------:R-:W-:Y:S01]  /*0120*/  BSSY.RECONVERGENT B0, `(.L_x_0) ;  /* 0x0000015000007945 */ /* 0x000fe20003800200 */
[----:B----4-:R-:W-:-:S04]  /*0130*/  FADD R0, R4, -R7 ;  /* 0x8000000704007221 */ /* 0x010fc80000000000 */
[----:B------:R-:W-:-:S04]  /*0140*/  FFMA.SAT R10, R0, R11, 0.5 ;  /* 0x3f000000000a7423 */ /* 0x000fc8000000200b */
[----:B------:R-:W-:-:S04]  /*0150*/  FFMA.RM R10, R10, R13, 12582913 ;  /* 0x4b4000010a0a7423 */ /* 0x000fc8000000400d */
[----:B------:R-:W-:-:S04]  /*0160*/  FADD R11, R10, -12583039 ;  /* 0xcb40007f0a0b7421 */ /* 0x000fc80000000000 */
[----:B------:R-:W-:-:S04]  /*0170*/  FFMA R11, R0, 1.4426950216293334961, -R11 ;  /* 0x3fb8aa3b000b7823 */ /* 0x000fc8000000080b */
[----:B------:R-:W-:Y:S01]  /*0180*/  FFMA R11, R0, 1.925963033500011079e-08, R11 ;  /* 0x32a57060000b7823 */ /* 0x000fe2000000000b */
[----:B--2---:R-:W0:Y:S08]  /*0190*/  MUFU.RCP R12, R3 ;  /* 0x00000003000c7308 */ /* 0x004e300000001000 */
[----:B------:R-:W1:Y:S01]  /*01a0*/  MUFU.EX2 R11, R11 ;  /* 0x0000000b000b7308 */ /* 0x000e620000000800 */
[----:B------:R-:W-:-:S02]  /*01b0*/  IMAD.SHL.U32 R0, R10, 0x800000, RZ ;  /* 0x008000000a007824 */ /* 0x000fc400078e00ff */
[----:B0-----:R-:W-:Y:S02]  /*01c0*/  FFMA R5, -R3, R12, 1 ;  /* 0x3f80000003057423 */ /* 0x001fe4000000010c */
[----:B-1----:R-:W-:-:S04]  /*01d0*/  FMUL R0, R0, R11 ;  /* 0x0000000b00007220 */ /* 0x002fc80000400000 */
[----:B------:R-:W0:Y:S01]  /*01e0*/  FCHK P0, R0, R3 ;  /* 0x0000000300007302 */ /* 0x000e220000000000 */
[----:B------:R-:W-:-:S04]  /*01f0*/  FFMA R5, R12, R5, R12 ;  /* 0x000000050c057223 */ /* 0x000fc8000000000c */
[----:B------:R-:W-:-:S04]  /*0200*/  FFMA R4, R0, R5, RZ ;  /* 0x0000000500047223 */ /* 0x000fc800000000ff */
[----:B------:R-:W-:-:S04]  /*0210*/  FFMA R6, -R3, R4, R0 ;  /* 0x0000000403067223 */ /* 0x000fc80000000100 */
[----:B------:R-:W-:Y:S01]  /*0220*/  FFMA R7, R5, R6, R4 ;  /* 0x0000000605077223 */ /* 0x000fe20000000004 */
[----:B0-----:R-:W-:Y:S06]  /*0230*/  @!P0 BRA `(.L_x_1) ;  /* 0x00000000000c8947 */ /* 0x001fec0003800000 */
[----:B------:R-:W-:-:S07]  /*0240*/  MOV R4, 0x260 ;  /* 0x0000026000047802 */ /* 0x000fce0000000f00 */
[----:B------:R-:W-:Y:S05]  /*0250*/  CALL.REL.NOINC `($__internal_0_$__cuda_sm3x_div_rn_noftz_f32_slowpath) ;  /* 0x0000000000187944 */ /* 0x000fea0003c00000 */
[----:B------:R-:W-:-:S07]  /*0260*/  IMAD.MOV.U32 R7, RZ, RZ, R0 ;  /* 0x000000ffff077224 */ /* 0x000fce00078e0000 */
.L_x_1:
[----:B------:R-:W-:Y:S05]  /*0270*/  BSYNC.RECONVERGENT B0 ;  /* 0x0000000000007941 */ /* 0x000fea0003800200 */
.L_x_0:
[----:B------:R-:W0:Y:S02]  /*0280*/  LDC.64 R4, c[0x0][0x388] ;  /* 0x0000e200ff047b82 */ /* 0x000e240000000a00 */
[----:B0-----:R-:W-:-:S05]  /*0290*/  IMAD.WIDE R2, R2, 0x4, R4 ;  /* 0x0000000402027825 */ /* 0x001fca00078e0204 */
[----:B------:R-:W-:Y:S01]  /*02a0*/  STG.E desc[UR4][R2.64], R7 ;  /* 0x0000000702007986 */ /* 0x000fe2000c101904 */
[----:B------:R-:W-:Y:S05]  /*02b0*/  EXIT ;  /* 0x000000000000794d */ /* 0x000fea0003800000 */
        .weak           $__internal_0_$__cuda_sm3x_div_rn_noftz_f32_slowpath
        .type           $__internal_0_$__cuda_sm3x_div_rn_noftz_f32_slowpath,@function
        .size           $__internal_0_$__cuda_sm3x_div_rn_noftz_f32_slowpath,(.L_x_17 - $__internal_0_$__cuda_sm3x_div_rn_noftz_f32_slowpath)
$__internal_0_$__cuda_sm3x_div_rn_noftz_f32_slowpath:
[--C-:B------:R-:W-:Y:S01]  /*02c0*/  SHF.R.U32.HI R6, RZ, 0x17, R3.reuse ;  /* 0x00000017ff067819 */ /* 0x100fe20000011603 */
[----:B------:R-:W-:Y:S01]  /*02d0*/  BSSY.RECONVERGENT B1, `(.L_x_2) ;  /* 0x0000064000017945 */ /* 0x000fe20003800200 */
[--C-:B------:R-:W-:Y:S01]  /*02e0*/  SHF.R.U32.HI R5, RZ, 0x17, R0.reuse ;  /* 0x00000017ff057819 */ /* 0x100fe20000011600 */
[----:B------:R-:W-:Y:S01]  /*02f0*/  IMAD.MOV.U32 R7, RZ, RZ, R0 ;  /* 0x000000ffff077224 */ /* 0x000fe200078e0000 */
[----:B------:R-:W-:Y:S01]  /*0300*/  LOP3.LUT R6, R6, 0xff, RZ, 0xc0, !PT ;  /* 0x000000ff06067812 */ /* 0x000fe200078ec0ff */
[----:B------:R-:W-:Y:S01]  /*0310*/  IMAD.MOV.U32 R8, RZ, RZ, R3 ;  /* 0x000000ffff087224 */ /* 0x000fe200078e0003 */
[----:B------:R-:W-:-:S03]  /*0320*/  LOP3.LUT R5, R5, 0xff, RZ, 0xc0, !PT ;  /* 0x000000ff05057812 */ /* 0x000fc600078ec0ff */
[----:B------:R-:W-:Y:S02]  /*0330*/  VIADD R11, R6, 0xffffffff ;  /* 0xffffffff060b7836 */ /* 0x000fe40000000000 */
[----:B------:R-:W-:-:S03]  /*0340*/  VIADD R10, R5, 0xffffffff ;  /* 0xffffffff050a7836 */ /* 0x000fc60000000000 */
[----:B------:R-:W-:-:S04]  /*0350*/  ISETP.GT.U32.AND P0, PT, R11, 0xfd, PT ;  /* 0x000000fd0b00780c */ /* 0x000fc80003f04070 */
[----:B------:R-:W-:-:S13]  /*0360*/  ISETP.GT.U32.OR P0, PT, R10, 0xfd, P0 ;  /* 0x000000fd0a00780c */ /* 0x000fda0000704470 */
[----:B------:R-:W-:Y:S01]  /*0370*/  @!P0 IMAD.MOV.U32 R9, RZ, RZ, RZ ;  /* 0x000000ffff098224 */ /* 0x000fe200078e00ff */
[----:B------:R-:W-:Y:S06]  /*0380*/  @!P0 BRA `(.L_x_3) ;  /* 0x00000000005c8947 */ /* 0x000fec0003800000 */
[----:B------:R-:W-:Y:S02]  /*0390*/  FSETP.GTU.FTZ.AND P0, PT, |R0|, +INF , PT ;  /* 0x7f8000000000780b */ /* 0x000fe40003f1c200 */
[----:B------:R-:W-:-:S04]  /*03a0*/  FSETP.GTU.FTZ.AND P1, PT, |R3|, +INF , PT ;  /* 0x7f8000000300780b */ /* 0x000fc80003f3c200 */
[----:B------:R-:W-:-:S13]  /*03b0*/  PLOP3.LUT P0, PT, P0, P1, PT, 0xf8, 0x8f ;  /* 0x00000000008f781c */ /* 0x000fda0000703f70 */
[----:B------:R-:W-:Y:S05]  /*03c0*/  @P0 BRA `(.L_x_4) ;  /* 0x00000004004c0947 */ /* 0x000fea0003800000 */
[----:B------:R-:W-:-:S13]  /*03d0*/  LOP3.LUT P0, RZ, R8, 0x7fffffff, R7, 0xc8, !PT ;  /* 0x7fffffff08ff7812 */ /* 0x000fda000780c807 */
[----:B------:R-:W-:Y:S05]  /*03e0*/  @!P0 BRA `(.L_x_5) ;  /* 0x00000004003c8947 */ /* 0x000fea0003800000 */
[C---:B------:R-:W-:Y:S02]  /*03f0*/  FSETP.NEU.FTZ.AND P2, PT, |R0|.reuse, +INF , PT ;  /* 0x7f8000000000780b */ /* 0x040fe40003f5d200 */
[----:B------:R-:W-:Y:S02]  /*0400*/  FSETP.NEU.FTZ.AND P1, PT, |R3|, +INF , PT ;  /* 0x7f8000000300780b */ /* 0x000fe40003f3d200 */
[----:B------:R-:W-:-:S11]  /*0410*/  FSETP.NEU.FTZ.AND P0, PT, |R0|, +INF , PT ;  /* 0x7f8000000000780b */ /* 0x000fd60003f1d200 */
[----:B------:R-:W-:Y:S05]  /*0420*/  @!P1 BRA !P2, `(.L_x_5) ;  /* 0x00000004002c9947 */ /* 0x000fea0005000000 */
[----:B------:R-:W-:-:S04]  /*0430*/  LOP3.LUT P2, RZ, R7, 0x7fffffff, RZ, 0xc0, !PT ;  /* 0x7fffffff07ff7812 */ /* 0x000fc8000784c0ff */
[----:B------:R-:W-:-:S13]  /*0440*/  PLOP3.LUT P1, PT, P1, P2, PT, 0x2f, 0xf2 ;  /* 0x0000000000f2781c */ /* 0x000fda0000f24577 */
[----:B------:R-:W-:Y:S05]  /*0450*/  @P1 BRA `(.L_x_6) ;  /* 0x0000000400181947 */ /* 0x000fea0003800000 */
[----:B------:R-:W-:-:S04]  /*0460*/  LOP3.LUT P1, RZ, R8, 0x7fffffff, RZ, 0xc0, !PT ;  /* 0x7fffffff08ff7812 */ /* 0x000fc8000782c0ff */
[----:B------:R-:W-:-:S13]  /*0470*/  PLOP3.LUT P0, PT, P0, P1, PT, 0x2f, 0xf2 ;  /* 0x0000000000f2781c */ /* 0x000fda0000702577 */
[----:B------:R-:W-:Y:S05]  /*0480*/  @P0 BRA `(.L_x_7) ;  /* 0x0000000400000947 */ /* 0x000fea0003800000 */
[----:B------:R-:W-:Y:S02]  /*0490*/  ISETP.GE.AND P0, PT, R10, RZ, PT ;  /* 0x000000ff0a00720c */ /* 0x000fe40003f06270 */
[----:B------:R-:W-:-:S11]  /*04a0*/  ISETP.GE.AND P1, PT, R11, RZ, PT ;  /* 0x000000ff0b00720c */ /* 0x000fd60003f26270 */
[----:B------:R-:W-:Y:S02]  /*04b0*/  @P0 IMAD.MOV.U32 R9, RZ, RZ, RZ ;  /* 0x000000ffff090224 */ /* 0x000fe400078e00ff */
[----:B------:R-:W-:Y:S01]  /*04c0*/  @!P0 FFMA R7, R0, 1.84467440737095516160e+19, RZ ;  /* 0x5f80000000078823 */ /* 0x000fe200000000ff */
[----:B------:R-:W-:Y:S02]  /*04d0*/  @!P0 IMAD.MOV.U32 R9, RZ, RZ, -0x40 ;  /* 0xffffffc0ff098424 */ /* 0x000fe400078e00ff */
[----:B------:R-:W-:-:S03]  /*04e0*/  @!P1 FFMA R8, R3, 1.84467440737095516160e+19, RZ ;  /* 0x5f80000003089823 */ /* 0x000fc600000000ff */
[----:B------:R-:W-:-:S07]  /*04f0*/  @!P1 IADD3 R9, PT, PT, R9, 0x40, RZ ;  /* 0x0000004009099810 */ /* 0x000fce0007ffe0ff */
.L_x_3:
[----:B------:R-:W-:Y:S01]  /*0500*/  LEA R3, R6, 0xc0800000, 0x17 ;  /* 0xc080000006037811 */ /* 0x000fe200078eb8ff */
[----:B------:R-:W-:Y:S01]  /*0510*/  VIADD R5, R5, 0xffffff81 ;  /* 0xffffff8105057836 */ /* 0x000fe20000000000 */
[----:B------:R-:W-:Y:S03]  /*0520*/  BSSY.RECONVERGENT B2, `(.L_x_8) ;  /* 0x0000035000027945 */ /* 0x000fe60003800200 */
[----:B------:R-:W-:Y:S01]  /*0530*/  IMAD.IADD R3, R8, 0x1, -R3 ;  /* 0x0000000108037824 */ /* 0x000fe200078e0a03 */
[C---:B------:R-:W-:Y:S01]  /*0540*/  IADD3 R6, PT, PT, R5.reuse, 0x7f, -R6 ;  /* 0x0000007f05067810 */ /* 0x040fe20007ffe806 */
[----:B------:R-:W-:Y:S02]  /*0550*/  IMAD R0, R5, -0x800000, R7 ;  /* 0xff80000005007824 */ /* 0x000fe400078e0207 */
[----:B------:R-:W0:Y:S01]  /*0560*/  MUFU.RCP R8, R3 ;  /* 0x0000000300087308 */ /* 0x000e220000001000 */
[----:B------:R-:W-:Y:S01]  /*0570*/  FADD.FTZ R11, -R3, -RZ ;  /* 0x800000ff030b7221 */ /* 0x000fe20000010100 */
[----:B------:R-:W-:-:S03]  /*0580*/  IMAD.IADD R6, R6, 0x1, R9 ;  /* 0x0000000106067824 */ /* 0x000fc600078e0209 */
[----:B0-----:R-:W-:-:S04]  /*0590*/  FFMA R13, R8, R11, 1 ;  /* 0x3f800000080d7423 */ /* 0x001fc8000000000b */
[----:B------:R-:W-:-:S04]  /*05a0*/  FFMA R10, R8, R13, R8 ;  /* 0x0000000d080a7223 */ /* 0x000fc80000000008 */
[----:B------:R-:W-:-:S04]  /*05b0*/  FFMA R7, R0, R10, RZ ;  /* 0x0000000a00077223 */ /* 0x000fc800000000ff */
[----:B------:R-:W-:-:S04]  /*05c0*/  FFMA R8, R11, R7, R0 ;  /* 0x000000070b087223 */ /* 0x000fc80000000000 */
[----:B------:R-:W-:-:S04]  /*05d0*/  FFMA R7, R10, R8, R7 ;  /* 0x000000080a077223 */ /* 0x000fc80000000007 */
[----:B------:R-:W-:-:S04]  /*05e0*/  FFMA R8, R11, R7, R0 ;  /* 0x000000070b087223 */ /* 0x000fc80000000000 */
[----:B------:R-:W-:-:S05]  /*05f0*/  FFMA R0, R10, R8, R7 ;  /* 0x000000080a007223 */ /* 0x000fca0000000007 */
[----:B------:R-:W-:-:S04]  /*0600*/  SHF.R.U32.HI R3, RZ, 0x17, R0 ;  /* 0x00000017ff037819 */ /* 0x000fc80000011600 */
[----:B------:R-:W-:-:S05]  /*0610*/  LOP3.LUT R3, R3, 0xff, RZ, 0xc0, !PT ;  /* 0x000000ff03037812 */ /* 0x000fca00078ec0ff */
[----:B------:R-:W-:-:S04]  /*0620*/  IMAD.IADD R9, R3, 0x1, R6 ;  /* 0x0000000103097824 */ /* 0x000fc800078e0206 */
[----:B------:R-:W-:-:S05]  /*0630*/  VIADD R3, R9, 0xffffffff ;  /* 0xffffffff09037836 */ /* 0x000fca0000000000 */
[----:B------:R-:W-:-:S13]  /*0640*/  ISETP.GE.U32.AND P0, PT, R3, 0xfe, PT ;  /* 0x000000fe0300780c */ /* 0x000fda0003f06070 */
[----:B------:R-:W-:Y:S05]  /*0650*/  @!P0 BRA `(.L_x_9) ;  /* 0x0000000000808947 */ /* 0x000fea0003800000 */
[----:B------:R-:W-:-:S13]  /*0660*/  ISETP.GT.AND P0, PT, R9, 0xfe, PT ;  /* 0x000000fe0900780c */ /* 0x000fda0003f04270 */
[----:B------:R-:W-:Y:S05]  /*0670*/  @P0 BRA `(.L_x_10) ;  /* 0x00000000006c0947 */ /* 0x000fea0003800000 */
[----:B------:R-:W-:-:S13]  /*0680*/  ISETP.GE.AND P0, PT, R9, 0x1, PT ;  /* 0x000000010900780c */ /* 0x000fda0003f06270 */
[----:B------:R-:W-:Y:S05]  /*0690*/  @P0 BRA `(.L_x_11) ;  /* 0x0000000000740947 */ /* 0x000fea0003800000 */
[----:B------:R-:W-:Y:S02]  /*06a0*/  ISETP.GE.AND P0, PT, R9, -0x18, PT ;  /* 0xffffffe80900780c */ /* 0x000fe40003f06270 */
[----:B------:R-:W-:-:S11]  /*06b0*/  LOP3.LUT R0, R0, 0x80000000, RZ, 0xc0, !PT ;  /* 0x8000000000007812 */ /* 0x000fd600078ec0ff */
[----:B------:R-:W-:Y:S05]  /*06c0*/  @!P0 BRA `(.L_x_11) ;  /* 0x0000000000688947 */ /* 0x000fea0003800000 */
[CCC-:B------:R-:W-:Y:S01]  /*06d0*/  FFMA.RZ R3, R10.reuse, R8.reuse, R7.reuse ;  /* 0x000000080a037223 */ /* 0x1c0fe2000000c007 */
[CCC-:B------:R-:W-:Y:S01]  /*06e0*/  FFMA.RM R6, R10.reuse, R8.reuse, R7.reuse ;  /* 0x000000080a067223 */ /* 0x1c0fe20000004007 */
[C---:B------:R-:W-:Y:S02]  /*06f0*/  ISETP.NE.AND P2, PT, R9.reuse, RZ, PT ;  /* 0x000000ff0900720c */ /* 0x040fe40003f45270 */
[----:B------:R-:W-:Y:S02]  /*0700*/  ISETP.NE.AND P1, PT, R9, RZ, PT ;  /* 0x000000ff0900720c */ /* 0x000fe40003f25270 */
[----:B------:R-:W-:Y:S01]  /*0710*/  LOP3.LUT R5, R3, 0x7fffff, RZ, 0xc0, !PT ;  /* 0x007fffff03057812 */ /* 0x000fe200078ec0ff */
[----:B------:R-:W-:Y:S01]  /*0720*/  FFMA.RP R3, R10, R8, R7 ;  /* 0x000000080a037223 */ /* 0x000fe20000008007 */
[----:B------:R-:W-:Y:S01]  /*0730*/  IADD3 R8, PT, PT, R9, 0x20, RZ ;  /* 0x0000002009087810 */ /* 0x000fe20007ffe0ff */
[----:B------:R-:W-:Y:S01]  /*0740*/  IMAD.MOV R7, RZ, RZ, -R9 ;  /* 0x000000ffff077224 */ /* 0x000fe200078e0a09 */
[----:B------:R-:W-:-:S02]  /*0750*/  LOP3.LUT R5, R5, 0x800000, RZ, 0xfc, !PT ;  /* 0x0080000005057812 */ /* 0x000fc400078efcff */
[----:B------:R-:W-:Y:S02]  /*0760*/  FSETP.NEU.FTZ.AND P0, PT, R3, R6, PT ;  /* 0x000000060300720b */ /* 0x000fe40003f1d000 */
[----:B------:R-:W-:Y:S02]  /*0770*/  SHF.L.U32 R8, R5, R8, RZ ;  /* 0x0000000805087219 */ /* 0x000fe400000006ff */
[----:B------:R-:W-:Y:S02]  /*0780*/  SEL R6, R7, RZ, P2 ;  /* 0x000000ff07067207 */ /* 0x000fe40001000000 */
[----:B------:R-:W-:Y:S02]  /*0790*/  ISETP.NE.AND P1, PT, R8, RZ, P1 ;  /* 0x000000ff0800720c */ /* 0x000fe40000f25270 */
[----:B------:R-:W-:Y:S02]  /*07a0*/  SHF.R.U32.HI R6, RZ, R6, R5 ;  /* 0x00000006ff067219 */ /* 0x000fe40000011605 */
[----:B------:R-:W-:-:S02]  /*07b0*/  PLOP3.LUT P0, PT, P0, P1, PT, 0xf8, 0x8f ;  /* 0x00000000008f781c */ /* 0x000fc40000703f70 */
[----:B------:R-:W-:Y:S02]  /*07c0*/  SHF.R.U32.HI R8, RZ, 0x1, R6 ;  /* 0x00000001ff087819 */ /* 0x000fe40000011606 */
[----:B------:R-:W-:-:S04]  /*07d0*/  SEL R3, RZ, 0x1, !P0 ;  /* 0x00000001ff037807 */ /* 0x000fc80004000000 */
[----:B------:R-:W-:-:S04]  /*07e0*/  LOP3.LUT R3, R3, 0x1, R8, 0xf8, !PT ;  /* 0x0000000103037812 */ /* 0x000fc800078ef808 */
[----:B------:R-:W-:-:S05]  /*07f0*/  LOP3.LUT R3, R3, R6, RZ, 0xc0, !PT ;  /* 0x0000000603037212 */ /* 0x000fca00078ec0ff */
[----:B------:R-:W-:-:S05]  /*0800*/  IMAD.IADD R3, R8, 0x1, R3 ;  /* 0x0000000108037824 */ /* 0x000fca00078e0203 */
[----:B------:R-:W-:Y:S01]  /*0810*/  LOP3.LUT R0, R3, R0, RZ, 0xfc, !PT ;  /* 0x0000000003007212 */ /* 0x000fe200078efcff */
[----:B------:R-:W-:Y:S06]  /*0820*/  BRA `(.L_x_11) ;  /* 0x0000000000107947 */ /* 0x000fec0003800000 */
.L_x_10:
[----:B------:R-:W-:-:S04]  /*0830*/  LOP3.LUT R0, R0, 0x80000000, RZ, 0xc0, !PT ;  /* 0x8000000000007812 */ /* 0x000fc800078ec0ff */
[----:B------:R-:W-:Y:S01]  /*0840*/  LOP3.LUT R0, R0, 0x7f800000, RZ, 0xfc, !PT ;  /* 0x7f80000000007812 */ /* 0x000fe200078efcff */
[----:B------:R-:W-:Y:S06]  /*0850*/  BRA `(.L_x_11) ;  /* 0x0000000000047947 */ /* 0x000fec0003800000 */
.L_x_9:
[----:B------:R-:W-:-:S07]  /*0860*/  IMAD R0, R6, 0x800000, R0 ;  /* 0x0080000006007824 */ /* 0x000fce00078e0200 */
.L_x_11:
[----:B------:R-:W-:Y:S05]  /*0870*/  BSYNC.RECONVERGENT B2 ;  /* 0x0000000000027941 */ /* 0x000fea0003800200 */
.L_x_8:
[----:B------:R-:W-:Y:S05]  /*0880*/  BRA `(.L_x_12) ;  /* 0x0000000000207947 */ /* 0x000fea0003800000 */
.L_x_7:
[----:B------:R-:W-:-:S04]  /*0890*/  LOP3.LUT R0, R8, 0x80000000, R7, 0x48, !PT ;  /* 0x8000000008007812 */ /* 0x000fc800078e4807 */
[----:B------:R-:W-:Y:S01]  /*08a0*/  LOP3.LUT R0, R0, 0x7f800000, RZ, 0xfc, !PT ;  /* 0x7f80000000007812 */ /* 0x000fe200078efcff */
[----:B------:R-:W-:Y:S06]  /*08b0*/  BRA `(.L_x_12) ;  /* 0x0000000000147947 */ /* 0x000fec0003800000 */
.L_x_6:
[----:B------:R-:W-:Y:S01]  /*08c0*/  LOP3.LUT R0, R8, 0x80000000, R7, 0x48, !PT ;  /* 0x8000000008007812 */ /* 0x000fe200078e4807 */
[----:B------:R-:W-:Y:S06]  /*08d0*/  BRA `(.L_x_12) ;  /* 0x00000000000c7947 */ /* 0x000fec0003800000 */
.L_x_5:
[----:B------:R-:W0:Y:S01]  /*08e0*/  MUFU.RSQ R0, -QNAN ;  /* 0xffc0000000007908 */ /* 0x000e220000001400 */
[----:B------:R-:W-:Y:S05]  /*08f0*/  BRA `(.L_x_12) ;  /* 0x0000000000047947 */ /* 0x000fea0003800000 */
.L_x_4:
[----:B------:R-:W-:-:S07]  /*0900*/  FADD.FTZ R0, R0, R3 ;  /* 0x0000000300007221 */ /* 0x000fce0000010000 */
.L_x_12:
[----:B------:R-:W-:Y:S05]  /*0910*/  BSYNC.RECONVERGENT B1 ;  /* 0x0000000000017941 */ /* 0x000fea0003800200 */
.L_x_2:
[----:B------:R-:W-:-:S04]  /*0920*/  IMAD.MOV.U32 R5, RZ, RZ, 0x0 ;  /* 0x00000000ff057424 */ /* 0x000fc800078e00ff */
[----:B0-----:R-:W-:Y:S05]  /*0930*/  RET.REL.NODEC R4 `(_Z15soft_max_kernelPfS_S_S_i) ;  /* 0xfffffff404b07950 */ /* 0x001fea0003c3ffff */
.L_x_13:
[----:B------:R-:W-:-:S00]  /*0940*/  BRA `(.L_x_13) ;  /* 0xfffffffc00fc7947 */ /* 0x000fc0000383ffff */
[----:B------:R-:W-:-:S00]  /*0950*/  NOP ;  /* 0x0000000000007918 */ /* 0x000fc00000000000 */
        /* <DEDUP_REMOVED lines=10> */
.L_x_17:


//--------------------- .text._Z10sum_kernelPfS_i --------------------------
	.section	.text._Z10sum_kernelPfS_i,"ax",@progbits
	.align	128
        .global         _Z10sum_kernelPfS_i
        .type           _Z10sum_kernelPfS_i,@function
        .size           _Z10sum_kernelPfS_i,(.L_x_19 - _Z10sum_kernelPfS_i)
        .other          _Z10sum_kernelPfS_i,@"STO_CUDA_ENTRY STV_DEFAULT"
_Z10sum_kernelPfS_i:
.text._Z10sum_kernelPfS_i:
[----:B------:R-:W-:Y:S01]  /*0000*/  LDC R1, c[0x0][0x37c] ;  /* 0x0000df00ff017b82 */ /* 0x000fe20000000800 */
[----:B------:R-:W0:Y:S01]  /*0010*/  S2R R10, SR_TID.X ;  /* 0x00000000000a7919 */ /* 0x000e220000002100 */
[----:B------:R-:W0:Y:S01]  /*0020*/  LDCU UR5, c[0x0][0x360] ;  /* 0x00006c00ff0577ac */ /* 0x000e220008000800 */
[----:B------:R-:W-:Y:S01]  /*0030*/  HFMA2 R4, -RZ, RZ, 0, 0 ;  /* 0x00000000ff047431 */ /* 0x000fe200000001ff */
[----:B------:R-:W0:Y:S01]  /*0040*/  S2R R5, SR_CTAID.X ;  /* 0x0000000000057919 */ /* 0x000e220000002500 */
[----:B------:R-:W1:Y:S01]  /*0050*/  LDCU UR4, c[0x0][0x390] ;  /* 0x00007200ff0477ac */ /* 0x000e620008000800 */
[----:B------:R-:W2:Y:S01]  /*0060*/  LDCU.64 UR6, c[0x0][0x358] ;  /* 0x00006b00ff0677ac */ /* 0x000ea20008000a00 */
[----:B0-----:R-:W-:-:S05]  /*0070*/  IMAD R5, R5, UR5, R10 ;  /* 0x0000000505057c24 */ /* 0x001fca000f8e020a */
[----:B-1----:R-:W-:-:S13]  /*0080*/  ISETP.GE.AND P0, PT, R5, UR4, PT ;  /* 0x0000000405007c0c */ /* 0x002fda000bf06270 */
[----:B------:R-:W0:Y:S02]  /*0090*/  @!P0 LDC.64 R2, c[0x0][0x380] ;  /* 0x0000e000ff028b82 */ /* 0x000e240000000a00 */
[----:B0-----:R-:W-:-:S05]  /*00a0*/  @!P0 IMAD.WIDE R2, R5, 0x4, R2 ;  /* 0x0000000405028825 */ /* 0x001fca00078e0202 */
[----:B--2---:R-:W2:Y:S01]  /*00b0*/  @!P0 LDG.E R4, desc[UR6][R2.64] ;  /* 0x0000000602048981 */ /* 0x004ea2000c1e1900 */
[----:B------:R-:W-:-:S03]  /*00c0*/  ISETP.GT.U32.AND P1, PT, R10, 0x1f, PT ;  /* 0x0000001f0a00780c */ /* 0x000fc60003f24070 */
[----:B--2---:R-:W0:Y:S02]  /*00d0*/  SHFL.DOWN PT, R5, R4, 0x10, 0x1f ;  /* 0x0a001f0004057f89 */ /* 0x004e2400000e0000 */
[----:B0-----:R-:W-:-:S05]  /*00e0*/  FADD R5, R5, R4 ;  /* 0x0000000405057221 */ /* 0x001fca0000000000 */
[----:B------:R-:W0:Y:S02]  /*00f0*/  SHFL.DOWN PT, R0, R5, 0x8, 0x1f ;  /* 0x09001f0005007f89 */ /* 0x000e2400000e0000 */
[----:B0-----:R-:W-:Y:S01]  /*0100*/  FADD R6, R5, R0 ;  /* 0x0000000005067221 */ /* 0x001fe20000000000 */
[----:B------:R-:W-:-:S04]  /*0110*/  LOP3.LUT R0, R10, 0x1f, RZ, 0xc0, !PT ;  /* 0x0000001f0a007812 */ /* 0x000fc800078ec0ff */
[----:B------:R-:W0:Y:S01]  /*0120*/  SHFL.DOWN PT, R7, R6, 0x4, 0x1f ;  /* 0x08801f0006077f89 */ /* 0x000e2200000e0000 */
[----:B------:R-:W-:-:S13]  /*0130*/  ISETP.NE.AND P0, PT, R0, RZ, PT ;  /* 0x000000ff0000720c */ /* 0x000fda0003f05270 */
[----:B------:R-:W1:Y:S01]  /*0140*/  @!P0 S2R R9, SR_CgaCtaId ;  /* 0x0000000000098919 */ /* 0x000e620000008800 */
[----:B------:R-:W-:Y:S02]  /*0150*/  @!P0 MOV R4, 0x400 ;  /* 0x0000040000048802 */ /* 0x000fe40000000f00 */
[----:B------:R-:W-:-:S04]  /*0160*/  @!P0 SHF.R.U32.HI R2, RZ, 0x3, R10 ;  /* 0x00000003ff028819 */ /* 0x000fc8000001160a */
[----:B------:R-:W-:Y:S01]  /*0170*/  @!P0 LOP3.LUT R2, R2, 0x7c, RZ, 0xc0, !PT ;  /* 0x0000007c02028812 */ /* 0x000fe200078ec0ff */
[----:B0-----:R-:W-:-:S05]  /*0180*/  FADD R7, R6, R7 ;  /* 0x0000000706077221 */ /* 0x001fca0000000000 */
[----:B------:R-:W0:Y:S01]  /*0190*/  SHFL.DOWN PT, R8, R7, 0x2, 0x1f ;  /* 0x08401f0007087f89 */ /* 0x000e2200000e0000 */
[----:B-1----:R-:W-:-:S04]  /*01a0*/  @!P0 LEA R5, R9, R4, 0x18 ;  /* 0x0000000409058211 */ /* 0x002fc800078ec0ff */
[----:B------:R-:W-:Y:S01]  /*01b0*/  @!P0 IADD3 R2, PT, PT, R2, R5, RZ ;  /* 0x0000000502028210 */ /* 0x000fe20007ffe0ff */
[----:B0-----:R-:W-:-:S05]  /*01c0*/  FADD R8, R7, R8 ;  /* 0x0000000807087221 */ /* 0x001fca0000000000 */
[----:B------:R-:W0:Y:S02]  /*01d0*/  SHFL.DOWN PT, R3, R8, 0x1, 0x1f ;  /* 0x08201f0008037f89 */ /* 0x000e2400000e0000 */
[----:B0-----:R-:W-:-:S05]  /*01e0*/  FADD R3, R8, R3 ;  /* 0x0000000308037221 */ /* 0x001fca0000000000 */
[----:B------:R0:W-:Y:S01]  /*01f0*/  @!P0 STS [R2], R3 ;  /* 0x0000000302008388 */ /* 0x0001e20000000800 */
[----:B------:R-:W-:Y:S06]  /*0200*/  BAR.SYNC.DEFER_BLOCKING 0x0 ;  /* 0x0000000000007b1d */ /* 0x000fec0000010000 */
[----:B------:R-:W-:Y:S05]  /*0210*/  @P1 EXIT ;  /* 0x000000000000194d */ /* 0x000fea0003800000 */
[----:B------:R-:W-:-:S06]  /*0220*/  USHF.R.U32.HI UR4, URZ, 0x5, UR5 ;  /* 0x00000005ff047899 */ /* 0x000fcc0008011605 */
[----:B------:R-:W-:-:S13]  /*0230*/  ISETP.GE.U32.AND P1, PT, R0, UR4, PT ;  /* 0x0000000400007c0c */ /* 0x000fda000bf26070 */
[----:B0-----:R-:W0:Y:S01]  /*0240*/  @!P1 S2R R3, SR_CgaCtaId ;  /* 0x0000000000039919 */ /* 0x001e220000008800 */
[----:B------:R-:W-:-:S04]  /*0250*/  @!P1 MOV R2, 0x400 ;  /* 0x0000040000029802 */ /* 0x000fc80000000f00 */
[----:B0-----:R-:W-:Y:S02]  /*0260*/  @!P1 LEA R3, R3, R2, 0x18 ;  /* 0x0000000203039211 */ /* 0x001fe400078ec0ff */
[----:B------:R-:W-:Y:S02]  /*0270*/  MOV R2, RZ ;  /* 0x000000ff00027202 */ /* 0x000fe40000000f00 */
[----:B------:R-:W-:-:S05]  /*0280*/  @!P1 LEA R0, R0, R3, 0x2 ;  /* 0x0000000300009211 */ /* 0x000fca00078e10ff */
[----:B------:R-:W0:Y:S04]  /*0290*/  @!P1 LDS R2, [R0] ;  /* 0x0000000000029984 */ /* 0x000e280000000800 */
[----:B0-----:R-:W0:Y:S02]  /*02a0*/  SHFL.DOWN PT, R3, R2, 0x10, 0x1f ;  /* 0x0a001f0002037f89 */ /* 0x001e2400000e0000 */
[----:B0-----:R-:W-:-:S05]  /*02b0*/  FADD R3, R3, R2 ;  /* 0x0000000203037221 */ /* 0x001fca0000000000 */
[----:B------:R-:W0:Y:S02]  /*02c0*/  SHFL.DOWN PT, R4, R3, 0x8, 0x1f ;  /* 0x09001f0003047f89 */ /* 0x000e2400000e0000 */
[----:B0-----:R-:W-:-:S05]  /*02d0*/  FADD R4, R3, R4 ;  /* 0x0000000403047221 */ /* 0x001fca0000000000 */
[----:B------:R-:W0:Y:S02]  /*02e0*/  SHFL.DOWN PT, R5, R4, 0x4, 0x1f ;  /* 0x08801f0004057f89 */ /* 0x000e2400000e0000 */
[----:B0-----:R-:W-:-:S05]  /*02f0*/  FADD R5, R4, R5 ;  /* 0x0000000504057221 */ /* 0x001fca0000000000 */
[----:B------:R-:W0:Y:S02]  /*0300*/  SHFL.DOWN PT, R6, R5, 0x2, 0x1f ;  /* 0x08401f0005067f89 */ /* 0x000e2400000e0000 */
[----:B0-----:R-:W-:-:S05]  /*0310*/  FADD R6, R5, R6 ;  /* 0x0000000605067221 */ /* 0x001fca0000000000 */
[----:B------:R0:W1:Y:S01]  /*0320*/  SHFL.DOWN PT, R7, R6, 0x1, 0x1f ;  /* 0x08201f0006077f89 */ /* 0x00006200000e0000 */
[----:B------:R-:W-:Y:S05]  /*0330*/  @P0 EXIT ;  /* 0x000000000000094d */ /* 0x000fea0003800000 */
[----:B------:R-:W2:Y:S01]  /*0340*/  LDC.64 R2, c[0x0][0x388] ;  /* 0x0000e200ff027b82 */ /* 0x000ea20000000a00 */
[----:B-1----:R-:W-:-:S05]  /*0350*/  FADD R7, R6, R7 ;  /* 0x0000000706077221 */ /* 0x002fca0000000000 */
[----:B--2---:R-:W-:Y:S01]  /*0360*/  REDG.E.ADD.F32.FTZ.RN.STRONG.GPU desc[UR6][R2.64], R7 ;  /* 0x00000007020079a6 */ /* 0x004fe2000c12f306 */
[----:B------:R-:W-:Y:S05]  /*0370*/  EXIT ;  /* 0x000000000000794d */ /* 0x000fea0003800000 */
.L_x_14:
        /* <DEDUP_REMOVED lines=16> */
.L_x_19:


//--------------------- .text._Z10max_kernelPfS_i --------------------------
	.section	.text._Z10max_kernelPfS_i,"ax",@progbits
	.align	128
        .global         _Z10max_kernelPfS_i
        .type           _Z10max_kernelPfS_i,@function
        .size           _Z10max_kernelPfS_i,(.L_x_20 - _Z10max_kernelPfS_i)
        .other          _Z10max_kernelPfS_i,@"STO_CUDA_ENTRY STV_DEFAULT"
_Z10max_kernelPfS_i:
.text._Z10max_kernelPfS_i:
[----:B------:R-:W-:Y:S01]  /*0000*/  LDC R1, c[0x0][0x37c] ;  /* 0x0000df00ff017b82 */ /* 0x000fe20000000800 */
[----:B------:R-:W0:Y:S01]  /*0010*/  S2R R0, SR_TID.X ;  /* 0x0000000000007919 */ /* 0x000e220000002100 */
[----:B------:R-:W0:Y:S01]  /*0020*/  LDCU UR4, c[0x0][0x360] ;  /* 0x00006c00ff0477ac */ /* 0x000e220008000800 */
[----:B------:R-:W0:Y:S01]  /*0030*/  S2R R3, SR_CTAID.X ;  /* 0x0000000000037919 */ /* 0x000e220000002500 */
[----:B------:R-:W1:Y:S01]  /*0040*/  LDCU UR5, c[0x0][0x390] ;  /* 0x00007200ff0577ac */ /* 0x000e620008000800 */
[----:B0-----:R-:W-:-:S05]  /*0050*/  IMAD R0, R3, UR4, R0 ;  /* 0x0000000403007c24 */ /* 0x001fca000f8e0200 */
[----:B-1----:R-:W-:-:S13]  /*0060*/  ISETP.GT.AND P0, PT, R0, UR5, PT ;  /* 0x0000000500007c0c */ /* 0x002fda000bf04270 */
[----:B------:R-:W-:Y:S05]  /*0070*/  @P0 EXIT ;  /* 0x000000000000094d */ /* 0x000fea0003800000 */
.L_x_15:
[----:B------:R-:W-:Y:S05]  /*0080*/  BRA `(.L_x_15) ;  /* 0xfffffffc00fc7947 */ /* 0x000fea000383ffff */
.L_x_16:
        /* <DEDUP_REMOVED lines=15> */
.L_x_20:


//--------------------- .nv.shared.reserved.0     --------------------------
	.section	.nv.shared.reserved.0,"aw",@nobits
	.weak		__nv_reservedSMEM_offset_0_alias
	.size		__nv_reservedSMEM_offset_0_alias, 0, 64
	.other		__nv_reservedSMEM_offset_0_alias,@"STO_CUDA_RESERVED_SHARED STV_DEFAULT"
__nv_reservedSMEM_offset_0_alias:
	.zero		0
	.zero		64


//--------------------- .nv.shared._Z10sum_kernelPfS_i --------------------------
	.section	.nv.shared._Z10sum_kernelPfS_i,"aw",@nobits
	.sectionflags	@""
	.align	4
.nv.shared._Z10sum_kernelPfS_i:
	.zero		1152


//--------------------- .nv.constant0._Z15soft_max_kernelPfS_S_S_i --------------------------
	.section	.nv.constant0._Z15soft_max_kernelPfS_S_S_i,"a",@progbits
	.sectionflags	@""
	.align	4
.nv.constant0._Z15soft_max_kernelPfS_S_S_i:
	.zero		932


//--------------------- .nv.constant0._Z10sum_kernelPfS_i --------------------------
	.section	.nv.constant0._Z10sum_kernelPfS_i,"a",@progbits
	.sectionflags	@""
	.align	4
.nv.constant0._Z10sum_kernelPfS_i:
	.zero		916


//--------------------- .nv.constant0._Z10max_kernelPfS_i --------------------------
	.section	.nv.constant0._Z10max_kernelPfS_i,"a",@progbits
	.sectionflags	@""
	.align	4
.nv.constant0._Z10max_kernelPfS_i:
	.zero		916


//--------------------- SYMBOLS --------------------------

	.type		.nv.reservedSmem.offset0,@object
	.size		.nv.reservedSmem.offset0,0x4
	.type		.nv.reservedSmem.cap,@object
	.size		.nv.reservedSmem.cap,0x4
